//
// Generated by NVIDIA NVVM Compiler
//
// Compiler Build ID: CL-36424714
// Cuda compilation tools, release 13.0, V13.0.88
// Based on NVVM 20.0.0
//

.version 9.0
.target sm_100
.address_size 64

	// .globl	_Z10gpuComputePii

.visible .entry _Z10gpuComputePii(
	.param .u64 .ptr .align 1 _Z10gpuComputePii_param_0,
	.param .u32 _Z10gpuComputePii_param_1
)
{
	.reg .pred 	%p<2>;
	.reg .b32 	%r<8>;
	.reg .b64 	%rd<5>;

	ld.param.u64 	%rd1, [_Z10gpuComputePii_param_0];
	ld.param.u32 	%r2, [_Z10gpuComputePii_param_1];
	mov.u32 	%r3, %ctaid.x;
	mov.u32 	%r4, %ntid.x;
	mov.u32 	%r5, %tid.x;
	mad.lo.s32 	%r1, %r3, %r4, %r5;
	setp.ge.s32 	%p1, %r1, %r2;
	@%p1 bra 	$L__BB0_2;
	cvta.to.global.u64 	%rd2, %rd1;
	mul.wide.s32 	%rd3, %r1, 4;
	add.s64 	%rd4, %rd2, %rd3;
	ld.global.u32 	%r6, [%rd4];
	shl.b32 	%r7, %r6, 1;
	st.global.u32 	[%rd4], %r7;
$L__BB0_2:
	ret;

}


// ===== COMPILED SASS (sm_100) =====

	.target	sm_100

	.elftype	@"ET_EXEC"


//--------------------- .note.nv.tkinfo           --------------------------
	.section	.note.nv.tkinfo,"",@"SHT_NOTE"
	.sectionflags	@"SHF_NOTE_NV_TKINFO"
	.tkinfo
        /*0018*/ 	.word	0x00000002
        /*0030*/ 	.string	""
        /*0030*/ 	.string	"ptxas"
        /*0030*/ 	.string	"Cuda compilation tools, release 13.0, V13.0.88"
        /*0030*/ 	.string	"Build cuda_13.0.r13.0/compiler.36424714_0"
        /*0030*/ 	.string	"-arch sm_100 -m 64 "



//--------------------- .note.nv.cuinfo           --------------------------
	.section	.note.nv.cuinfo,"",@"SHT_NOTE"
	.sectionflags	@"SHF_NOTE_NV_CUINFO"
        /*0018*/ 	.short	0x0002
        /*001a*/ 	.short	0x0064
        /*001c*/ 	.short	0x0082
	.zero		2


//--------------------- .nv.info                  --------------------------
	.section	.nv.info,"",@"SHT_CUDA_INFO"
	.align	4


	//----- nvinfo : EIATTR_REGCOUNT
	.align		4
        /*0000*/ 	.byte	0x04, 0x2f
        /*0002*/ 	.short	(.L_1 - .L_0)
	.align		4
.L_0:
        /*0004*/ 	.word	index@(_Z10gpuComputePii)
        /*0008*/ 	.word	0x00000008


	//----- nvinfo : EIATTR_FRAME_SIZE
	.align		4
.L_1:
        /*000c*/ 	.byte	0x04, 0x11
        /*000e*/ 	.short	(.L_3 - .L_2)
	.align		4
.L_2:
        /*0010*/ 	.word	index@(_Z10gpuComputePii)
        /*0014*/ 	.word	0x00000000


	//----- nvinfo : EIATTR_MIN_STACK_SIZE
	.align		4
.L_3:
        /*0018*/ 	.byte	0x04, 0x12
        /*001a*/ 	.short	(.L_5 - .L_4)
	.align		4
.L_4:
        /*001c*/ 	.word	index@(_Z10gpuComputePii)
        /*0020*/ 	.word	0x00000000
.L_5:


//--------------------- .nv.compat                --------------------------
	.section	.nv.compat,"",@"SHT_CUDA_COMPAT_INFO"
	.align	4
        /*0000*/ 	.byte	0x02, 0x09, 0x00, 0x00, 0x02, 0x02, 0x01, 0x00, 0x02, 0x05, 0x05, 0x00, 0x03, 0x07, 0x01, 0x01
        /*0010*/ 	.byte	0x02, 0x03, 0x00, 0x00, 0x02, 0x06, 0x01, 0x00, 0x04, 0x0b, 0x08, 0x00, 0x09, 0x00, 0x00, 0x00
        /*0020*/ 	.byte	0x00, 0x00, 0x00, 0x00


//--------------------- .nv.info._Z10gpuComputePii --------------------------
	.section	.nv.info._Z10gpuComputePii,"",@"SHT_CUDA_INFO"
	.sectionflags	@""
	.align	4


	//----- nvinfo : EIATTR_CUDA_API_VERSION
	.align		4
        /*0000*/ 	.byte	0x04, 0x37
        /*0002*/ 	.short	(.L_7 - .L_6)
.L_6:
        /*0004*/ 	.word	0x00000082


	//----- nvinfo : EIATTR_KPARAM_INFO
	.align		4
.L_7:
        /*0008*/ 	.byte	0x04, 0x17
        /*000a*/ 	.short	(.L_9 - .L_8)
.L_8:
        /*000c*/ 	.word	0x00000000
        /*0010*/ 	.short	0x0001
        /*0012*/ 	.short	0x0008
        /*0014*/ 	.byte	0x00, 0xf0, 0x11, 0x00


	//----- nvinfo : EIATTR_KPARAM_INFO
	.align		4
.L_9:
        /*0018*/ 	.byte	0x04, 0x17
        /*001a*/ 	.short	(.L_11 - .L_10)
.L_10:
        /*001c*/ 	.word	0x00000000
        /*0020*/ 	.short	0x0000
        /*0022*/ 	.short	0x0000
        /*0024*/ 	.byte	0x00, 0xf5, 0x21, 0x00


	//----- nvinfo : EIATTR_SPARSE_MMA_MASK
	.align		4
.L_11:
        /*0028*/ 	.byte	0x03, 0x50
        /*002a*/ 	.short	0x0000


	//----- nvinfo : EIATTR_MAXREG_COUNT
	.align		4
        /*002c*/ 	.byte	0x03, 0x1b
        /*002e*/ 	.short	0x00ff


	//----- nvinfo : EIATTR_MERCURY_ISA_VERSION
	.align		4
        /*0030*/ 	.byte	0x03, 0x5f
        /*0032*/ 	.short	0x0101


	//----- nvinfo : EIATTR_VRC_CTA_INIT_COUNT
	.align		4
        /*0034*/ 	.byte	0x02, 0x4a
	.zero		1
	.zero		1


	//----- nvinfo : EIATTR_EXIT_INSTR_OFFSETS
	.align		4
        /*0038*/ 	.byte	0x04, 0x1c
        /*003a*/ 	.short	(.L_13 - .L_12)


	//   ....[0]....
.L_12:
        /*003c*/ 	.word	0x00000070


	//   ....[1]....
        /*0040*/ 	.word	0x000000e0


	//----- nvinfo : EIATTR_CBANK_PARAM_SIZE
	.align		4
.L_13:
        /*0044*/ 	.byte	0x03, 0x19
        /*0046*/ 	.short	0x000c


	//----- nvinfo : EIATTR_PARAM_CBANK
	.align		4
        /*0048*/ 	.byte	0x04, 0x0a
        /*004a*/ 	.short	(.L_15 - .L_14)
	.align		4
.L_14:
        /*004c*/ 	.word	index@(.nv.constant0._Z10gpuComputePii)
        /*0050*/ 	.short	0x0380
        /*0052*/ 	.short	0x000c


	//----- nvinfo : EIATTR_SW_WAR
	.align		4
.L_15:
        /*0054*/ 	.byte	0x04, 0x36
        /*0056*/ 	.short	(.L_17 - .L_16)
.L_16:
        /*0058*/ 	.word	0x00000008
.L_17:


//--------------------- .nv.callgraph             --------------------------
	.section	.nv.callgraph,"",@"SHT_CUDA_CALLGRAPH"
	.align	4
	.sectionentsize	8
	.align		4
        /*0000*/ 	.word	0x00000000
	.align		4
        /*0004*/ 	.word	0xffffffff
	.align		4
        /*0008*/ 	.word	0x00000000
	.align		4
        /*000c*/ 	.word	0xfffffffe
	.align		4
        /*0010*/ 	.word	0x00000000
	.align		4
        /*0014*/ 	.word	0xfffffffd
	.align		4
        /*0018*/ 	.word	0x00000000
	.align		4
        /*001c*/ 	.word	0xfffffffc


//--------------------- .text._Z10gpuComputePii   --------------------------
	.section	.text._Z10gpuComputePii,"ax",@progbits
	.align	128
        .global         _Z10gpuComputePii
        .type           _Z10gpuComputePii,@function
        .size           _Z10gpuComputePii,(.L_x_1 - _Z10gpuComputePii)
        .other          _Z10gpuComputePii,@"STO_CUDA_ENTRY STV_DEFAULT"
_Z10gpuComputePii:
.text._Z10gpuComputePii:
[----:B------:R-:W-:Y:S01]  /*0000*/  LDC R1, c[0x0][0x37c] ;  /* 0x0000df00ff017b82 */ /* 0x000fe20000000800 */
[----:B------:R-:W0:Y:S07]  /*0010*/  S2R R0, SR_TID.X ;  /* 0x0000000000007919 */ /* 0x000e2e0000002100 */
[----:B------:R-:W0:Y:S01]  /*0020*/  S2UR UR4, SR_CTAID.X ;  /* 0x00000000000479c3 */ /* 0x000e220000002500 */
[----:B------:R-:W1:Y:S07]  /*0030*/  LDCU UR5, c[0x0][0x388] ;  /* 0x00007100ff0577ac */ /* 0x000e6e0008000800 */
[----:B------:R-:W0:Y:S02]  /*0040*/  LDC R5, c[0x0][0x360] ;  /* 0x0000d800ff057b82 */ /* 0x000e240000000800 */
[----:B0-----:R-:W-:-:S05]  /*0050*/  IMAD R5, R5, UR4, R0 ;  /* 0x0000000405057c24 */ /* 0x001fca000f8e0200 */
[----:B-1----:R-:W-:-:S13]  /*0060*/  ISETP.GE.AND P0, PT, R5, UR5, PT ;  /* 0x0000000505007c0c */ /* 0x002fda000bf06270 */
[----:B------:R-:W-:Y:S05]  /*0070*/  @P0 EXIT ;  /* 0x000000000000094d */ /* 0x000fea0003800000 */
[----:B------:R-:W0:Y:S01]  /*0080*/  LDC.64 R2, c[0x0][0x380] ;  /* 0x0000e000ff027b82 */ /* 0x000e220000000a00 */
[----:B------:R-:W1:Y:S01]  /*0090*/  LDCU.64 UR4, c[0x0][0x358] ;  /* 0x00006b00ff0477ac */ /* 0x000e620008000a00 */
[----:B0-----:R-:W-:-:S05]  /*00a0*/  IMAD.WIDE R2, R5, 0x4, R2 ;  /* 0x0000000405027825 */ /* 0x001fca00078e0202 */
[----:B-1----:R-:W2:Y:S02]  /*00b0*/  LDG.E R0, desc[UR4][R2.64] ;  /* 0x0000000402007981 */ /* 0x002ea4000c1e1900 */
[----:B--2---:R-:W-:-:S05]  /*00c0*/  SHF.L.U32 R5, R0, 0x1, RZ ;  /* 0x0000000100057819 */ /* 0x004fca00000006ff */
[----:B------:R-:W-:Y:S01]  /*00d0*/  STG.E desc[UR4][R2.64], R5 ;  /* 0x0000000502007986 */ /* 0x000fe2000c101904 */
[----:B------:R-:W-:Y:S05]  /*00e0*/  EXIT ;  /* 0x000000000000794d */ /* 0x000fea0003800000 */
.L_x_0:
[----:B------:R-:W-:-:S00]  /*00f0*/  BRA `(.L_x_0) ;  /* 0xfffffffc00fc7947 */ /* 0x000fc0000383ffff */
[----:B------:R-:W-:-:S00]  /*0100*/  NOP ;  /* 0x0000000000007918 */ /* 0x000fc00000000000 */
[----:B------:R-:W-:-:S00]  /*0110*/  NOP ;  /* 0x0000000000007918 */ /* 0x000fc00000000000 */
[----:B------:R-:W-:-:S00]  /*0120*/  NOP ;  /* 0x0000000000007918 */ /* 0x000fc00000000000 */
[----:B------:R-:W-:-:S00]  /*0130*/  NOP ;  /* 0x0000000000007918 */ /* 0x000fc00000000000 */
[----:B------:R-:W-:-:S00]  /*0140*/  NOP ;  /* 0x0000000000007918 */ /* 0x000fc00000000000 */
[----:B------:R-:W-:-:S00]  /*0150*/  NOP ;  /* 0x0000000000007918 */ /* 0x000fc00000000000 */
[----:B------:R-:W-:-:S00]  /*0160*/  NOP ;  /* 0x0000000000007918 */ /* 0x000fc00000000000 */
[----:B------:R-:W-:-:S00]  /*0170*/  NOP ;  /* 0x0000000000007918 */ /* 0x000fc00000000000 */
.L_x_1:


//--------------------- .nv.shared.reserved.0     --------------------------
	.section	.nv.shared.reserved.0,"aw",@nobits
	.weak		__nv_reservedSMEM_offset_0_alias
	.size		__nv_reservedSMEM_offset_0_alias, 0, 64
	.other		__nv_reservedSMEM_offset_0_alias,@"STO_CUDA_RESERVED_SHARED STV_DEFAULT"
__nv_reservedSMEM_offset_0_alias:
	.zero		0
	.zero		64


//--------------------- .nv.constant0._Z10gpuComputePii --------------------------
	.section	.nv.constant0._Z10gpuComputePii,"a",@progbits
	.sectionflags	@""
	.align	4
.nv.constant0._Z10gpuComputePii:
	.zero		908


//--------------------- SYMBOLS --------------------------

	.type		.nv.reservedSmem.offset0,@object
	.size		.nv.reservedSmem.offset0,0x4
